//
// Generated by NVIDIA NVVM Compiler
//
// Compiler Build ID: CL-36424714
// Cuda compilation tools, release 13.0, V13.0.88
// Based on NVVM 20.0.0
//

.version 9.0
.target sm_100
.address_size 64

	// .globl	_Z10convKernelPfS_S_iii

.visible .entry _Z10convKernelPfS_S_iii(
	.param .u64 .ptr .align 1 _Z10convKernelPfS_S_iii_param_0,
	.param .u64 .ptr .align 1 _Z10convKernelPfS_S_iii_param_1,
	.param .u64 .ptr .align 1 _Z10convKernelPfS_S_iii_param_2,
	.param .u32 _Z10convKernelPfS_S_iii_param_3,
	.param .u32 _Z10convKernelPfS_S_iii_param_4,
	.param .u32 _Z10convKernelPfS_S_iii_param_5
)
{
	.reg .pred 	%p<34>;
	.reg .b32 	%r<74>;
	.reg .b32 	%f<162>;
	.reg .b64 	%rd<31>;

	ld.param.u64 	%rd6, [_Z10convKernelPfS_S_iii_param_0];
	ld.param.u64 	%rd7, [_Z10convKernelPfS_S_iii_param_2];
	ld.param.u32 	%r36, [_Z10convKernelPfS_S_iii_param_3];
	ld.param.u32 	%r39, [_Z10convKernelPfS_S_iii_param_4];
	ld.param.u32 	%r38, [_Z10convKernelPfS_S_iii_param_5];
	cvta.to.global.u64 	%rd1, %rd7;
	cvta.to.global.u64 	%rd2, %rd6;
	mov.u32 	%r40, %ctaid.x;
	mov.u32 	%r41, %ntid.x;
	mov.u32 	%r42, %tid.x;
	mad.lo.s32 	%r1, %r40, %r41, %r42;
	mov.u32 	%r43, %ctaid.y;
	mov.u32 	%r44, %ntid.y;
	mov.u32 	%r45, %tid.y;
	mad.lo.s32 	%r46, %r43, %r44, %r45;
	shl.b32 	%r2, %r46, 2;
	setp.ge.s32 	%p1, %r1, %r36;
	setp.ge.s32 	%p2, %r2, %r39;
	or.pred  	%p3, %p1, %p2;
	@%p3 bra 	$L__BB0_26;
	neg.s32 	%r3, %r38;
	setp.lt.s32 	%p4, %r38, 0;
	mov.f32 	%f154, 0f00000000;
	mov.f32 	%f155, %f154;
	mov.f32 	%f156, %f154;
	mov.f32 	%f157, %f154;
	@%p4 bra 	$L__BB0_25;
	shl.b32 	%r49, %r38, 1;
	or.b32  	%r4, %r49, 1;
	mov.f32 	%f157, 0f00000000;
	mov.b32 	%r62, 0;
	mov.u32 	%r63, %r3;
	mov.f32 	%f156, %f157;
	mov.f32 	%f155, %f157;
	mov.f32 	%f154, %f157;
$L__BB0_3:
	mov.u32 	%r6, %r63;
	add.s32 	%r7, %r6, %r1;
	setp.lt.s32 	%p5, %r7, 0;
	setp.ge.s32 	%p6, %r7, %r36;
	or.pred  	%p7, %p5, %p6;
	@%p7 bra 	$L__BB0_24;
	setp.lt.u32 	%p8, %r38, 2;
	mul.lo.s32 	%r8, %r7, %r39;
	mov.u32 	%r71, %r62;
	mov.u32 	%r72, %r3;
	@%p8 bra 	$L__BB0_16;
	sub.s32 	%r67, 1, %r38;
	and.b32  	%r50, %r4, -4;
	neg.s32 	%r66, %r50;
	sub.s32 	%r64, %r2, %r38;
	add.s32 	%r65, %r64, %r8;
	mov.u32 	%r71, %r62;
$L__BB0_6:
	.pragma "nounroll";
	mul.wide.s32 	%rd8, %r71, 4;
	add.s64 	%rd9, %rd1, %rd8;
	add.s64 	%rd3, %rd9, 8;
	setp.lt.s32 	%p9, %r64, 0;
	setp.ge.s32 	%p10, %r64, %r39;
	or.pred  	%p11, %p9, %p10;
	@%p11 bra 	$L__BB0_8;
	mul.wide.u32 	%rd10, %r65, 4;
	add.s64 	%rd11, %rd2, %rd10;
	ld.global.f32 	%f79, [%rd11];
	ld.global.f32 	%f80, [%rd11+4];
	ld.global.f32 	%f81, [%rd11+8];
	ld.global.f32 	%f82, [%rd11+12];
	ld.global.f32 	%f83, [%rd3+-8];
	fma.rn.f32 	%f154, %f79, %f83, %f154;
	fma.rn.f32 	%f155, %f80, %f83, %f155;
	fma.rn.f32 	%f156, %f81, %f83, %f156;
	fma.rn.f32 	%f157, %f82, %f83, %f157;
$L__BB0_8:
	add.s32 	%r51, %r64, 1;
	setp.lt.s32 	%p12, %r51, 0;
	setp.ge.s32 	%p13, %r51, %r39;
	or.pred  	%p14, %p12, %p13;
	@%p14 bra 	$L__BB0_10;
	add.s32 	%r52, %r65, 1;
	mul.wide.u32 	%rd12, %r52, 4;
	add.s64 	%rd13, %rd2, %rd12;
	ld.global.f32 	%f84, [%rd13];
	ld.global.f32 	%f85, [%rd13+4];
	ld.global.f32 	%f86, [%rd13+8];
	ld.global.f32 	%f87, [%rd13+12];
	ld.global.f32 	%f88, [%rd3+-4];
	fma.rn.f32 	%f154, %f84, %f88, %f154;
	fma.rn.f32 	%f155, %f85, %f88, %f155;
	fma.rn.f32 	%f156, %f86, %f88, %f156;
	fma.rn.f32 	%f157, %f87, %f88, %f157;
$L__BB0_10:
	add.s32 	%r53, %r64, 2;
	setp.lt.s32 	%p15, %r53, 0;
	setp.ge.s32 	%p16, %r53, %r39;
	or.pred  	%p17, %p15, %p16;
	@%p17 bra 	$L__BB0_12;
	add.s32 	%r54, %r65, 2;
	mul.wide.u32 	%rd14, %r54, 4;
	add.s64 	%rd15, %rd2, %rd14;
	ld.global.f32 	%f89, [%rd15];
	ld.global.f32 	%f90, [%rd15+4];
	ld.global.f32 	%f91, [%rd15+8];
	ld.global.f32 	%f92, [%rd15+12];
	ld.global.f32 	%f93, [%rd3];
	fma.rn.f32 	%f154, %f89, %f93, %f154;
	fma.rn.f32 	%f155, %f90, %f93, %f155;
	fma.rn.f32 	%f156, %f91, %f93, %f156;
	fma.rn.f32 	%f157, %f92, %f93, %f157;
$L__BB0_12:
	add.s32 	%r55, %r64, 3;
	setp.lt.s32 	%p18, %r55, 0;
	setp.ge.s32 	%p19, %r55, %r39;
	or.pred  	%p20, %p18, %p19;
	@%p20 bra 	$L__BB0_14;
	add.s32 	%r56, %r65, 3;
	mul.wide.u32 	%rd16, %r56, 4;
	add.s64 	%rd17, %rd2, %rd16;
	ld.global.f32 	%f94, [%rd17];
	ld.global.f32 	%f95, [%rd17+4];
	ld.global.f32 	%f96, [%rd17+8];
	ld.global.f32 	%f97, [%rd17+12];
	ld.global.f32 	%f98, [%rd3+4];
	fma.rn.f32 	%f154, %f94, %f98, %f154;
	fma.rn.f32 	%f155, %f95, %f98, %f155;
	fma.rn.f32 	%f156, %f96, %f98, %f156;
	fma.rn.f32 	%f157, %f97, %f98, %f157;
$L__BB0_14:
	add.s32 	%r71, %r71, 4;
	add.s32 	%r67, %r67, 4;
	add.s32 	%r66, %r66, 4;
	add.s32 	%r65, %r65, 4;
	add.s32 	%r64, %r64, 4;
	setp.ne.s32 	%p21, %r66, 0;
	@%p21 bra 	$L__BB0_6;
	add.s32 	%r72, %r67, -1;
$L__BB0_16:
	and.b32  	%r57, %r38, 1;
	setp.eq.b32 	%p22, %r57, 1;
	not.pred 	%p23, %p22;
	@%p23 bra 	$L__BB0_22;
	add.s32 	%r26, %r72, %r2;
	setp.lt.s32 	%p24, %r26, 0;
	setp.ge.s32 	%p25, %r26, %r39;
	or.pred  	%p26, %p24, %p25;
	mul.wide.s32 	%rd18, %r71, 4;
	add.s64 	%rd4, %rd1, %rd18;
	@%p26 bra 	$L__BB0_19;
	add.s32 	%r58, %r26, %r8;
	mul.wide.u32 	%rd19, %r58, 4;
	add.s64 	%rd20, %rd2, %rd19;
	ld.global.f32 	%f99, [%rd20];
	ld.global.f32 	%f100, [%rd20+4];
	ld.global.f32 	%f101, [%rd20+8];
	ld.global.f32 	%f102, [%rd20+12];
	ld.global.f32 	%f103, [%rd4];
	fma.rn.f32 	%f154, %f99, %f103, %f154;
	fma.rn.f32 	%f155, %f100, %f103, %f155;
	fma.rn.f32 	%f156, %f101, %f103, %f156;
	fma.rn.f32 	%f157, %f102, %f103, %f157;
$L__BB0_19:
	add.s32 	%r27, %r26, 1;
	setp.lt.s32 	%p27, %r27, 0;
	setp.ge.s32 	%p28, %r27, %r39;
	or.pred  	%p29, %p27, %p28;
	@%p29 bra 	$L__BB0_21;
	add.s32 	%r59, %r27, %r8;
	mul.wide.u32 	%rd21, %r59, 4;
	add.s64 	%rd22, %rd2, %rd21;
	ld.global.f32 	%f104, [%rd22];
	ld.global.f32 	%f105, [%rd22+4];
	ld.global.f32 	%f106, [%rd22+8];
	ld.global.f32 	%f107, [%rd22+12];
	ld.global.f32 	%f108, [%rd4+4];
	fma.rn.f32 	%f154, %f104, %f108, %f154;
	fma.rn.f32 	%f155, %f105, %f108, %f155;
	fma.rn.f32 	%f156, %f106, %f108, %f156;
	fma.rn.f32 	%f157, %f107, %f108, %f157;
$L__BB0_21:
	add.s32 	%r72, %r72, 2;
	add.s32 	%r71, %r71, 2;
$L__BB0_22:
	add.s32 	%r62, %r4, %r62;
	add.s32 	%r33, %r72, %r2;
	setp.lt.s32 	%p30, %r33, 0;
	setp.ge.s32 	%p31, %r33, %r39;
	or.pred  	%p32, %p30, %p31;
	@%p32 bra 	$L__BB0_24;
	add.s32 	%r60, %r33, %r8;
	mul.wide.u32 	%rd23, %r60, 4;
	add.s64 	%rd24, %rd2, %rd23;
	ld.global.f32 	%f109, [%rd24];
	ld.global.f32 	%f110, [%rd24+4];
	ld.global.f32 	%f111, [%rd24+8];
	ld.global.f32 	%f112, [%rd24+12];
	mul.wide.s32 	%rd25, %r71, 4;
	add.s64 	%rd26, %rd1, %rd25;
	ld.global.f32 	%f113, [%rd26];
	fma.rn.f32 	%f154, %f109, %f113, %f154;
	fma.rn.f32 	%f155, %f110, %f113, %f155;
	fma.rn.f32 	%f156, %f111, %f113, %f156;
	fma.rn.f32 	%f157, %f112, %f113, %f157;
$L__BB0_24:
	add.s32 	%r63, %r6, 1;
	setp.ne.s32 	%p33, %r6, %r38;
	@%p33 bra 	$L__BB0_3;
$L__BB0_25:
	ld.param.u64 	%rd30, [_Z10convKernelPfS_S_iii_param_1];
	mad.lo.s32 	%r61, %r39, %r1, %r2;
	cvta.to.global.u64 	%rd27, %rd30;
	mul.wide.s32 	%rd28, %r61, 4;
	add.s64 	%rd29, %rd27, %rd28;
	st.global.f32 	[%rd29], %f154;
	st.global.f32 	[%rd29+4], %f155;
	st.global.f32 	[%rd29+8], %f156;
	st.global.f32 	[%rd29+12], %f157;
$L__BB0_26:
	ret;

}


// ===== COMPILED SASS (sm_100) =====

	.target	sm_100

	.elftype	@"ET_EXEC"


//--------------------- .note.nv.tkinfo           --------------------------
	.section	.note.nv.tkinfo,"",@"SHT_NOTE"
	.sectionflags	@"SHF_NOTE_NV_TKINFO"
	.tkinfo
        /*0018*/ 	.word	0x00000002
        /*0030*/ 	.string	""
        /*0030*/ 	.string	"ptxas"
        /*0030*/ 	.string	"Cuda compilation tools, release 13.0, V13.0.88"
        /*0030*/ 	.string	"Build cuda_13.0.r13.0/compiler.36424714_0"
        /*0030*/ 	.string	"-arch sm_100 -m 64 "



//--------------------- .note.nv.cuinfo           --------------------------
	.section	.note.nv.cuinfo,"",@"SHT_NOTE"
	.sectionflags	@"SHF_NOTE_NV_CUINFO"
        /*0018*/ 	.short	0x0002
        /*001a*/ 	.short	0x0064
        /*001c*/ 	.short	0x0082
	.zero		2


//--------------------- .nv.info                  --------------------------
	.section	.nv.info,"",@"SHT_CUDA_INFO"
	.align	4


	//----- nvinfo : EIATTR_REGCOUNT
	.align		4
        /*0000*/ 	.byte	0x04, 0x2f
        /*0002*/ 	.short	(.L_1 - .L_0)
	.align		4
.L_0:
        /*0004*/ 	.word	index@(_Z10convKernelPfS_S_iii)
        /*0008*/ 	.word	0x00000020


	//----- nvinfo : EIATTR_FRAME_SIZE
	.align		4
.L_1:
        /*000c*/ 	.byte	0x04, 0x11
        /*000e*/ 	.short	(.L_3 - .L_2)
	.align		4
.L_2:
        /*0010*/ 	.word	index@(_Z10convKernelPfS_S_iii)
        /*0014*/ 	.word	0x00000000


	//----- nvinfo : EIATTR_MIN_STACK_SIZE
	.align		4
.L_3:
        /*0018*/ 	.byte	0x04, 0x12
        /*001a*/ 	.short	(.L_5 - .L_4)
	.align		4
.L_4:
        /*001c*/ 	.word	index@(_Z10convKernelPfS_S_iii)
        /*0020*/ 	.word	0x00000000
.L_5:


//--------------------- .nv.compat                --------------------------
	.section	.nv.compat,"",@"SHT_CUDA_COMPAT_INFO"
	.align	4
        /*0000*/ 	.byte	0x02, 0x09, 0x00, 0x00, 0x02, 0x02, 0x01, 0x00, 0x02, 0x05, 0x05, 0x00, 0x03, 0x07, 0x01, 0x01
        /*0010*/ 	.byte	0x02, 0x03, 0x00, 0x00, 0x02, 0x06, 0x01, 0x00, 0x04, 0x0b, 0x08, 0x00, 0x09, 0x00, 0x00, 0x00
        /*0020*/ 	.byte	0x00, 0x00, 0x00, 0x00


//--------------------- .nv.info._Z10convKernelPfS_S_iii --------------------------
	.section	.nv.info._Z10convKernelPfS_S_iii,"",@"SHT_CUDA_INFO"
	.sectionflags	@""
	.align	4


	//----- nvinfo : EIATTR_CUDA_API_VERSION
	.align		4
        /*0000*/ 	.byte	0x04, 0x37
        /*0002*/ 	.short	(.L_7 - .L_6)
.L_6:
        /*0004*/ 	.word	0x00000082


	//----- nvinfo : EIATTR_KPARAM_INFO
	.align		4
.L_7:
        /*0008*/ 	.byte	0x04, 0x17
        /*000a*/ 	.short	(.L_9 - .L_8)
.L_8:
        /*000c*/ 	.word	0x00000000
        /*0010*/ 	.short	0x0005
        /*0012*/ 	.short	0x0020
        /*0014*/ 	.byte	0x00, 0xf0, 0x11, 0x00


	//----- nvinfo : EIATTR_KPARAM_INFO
	.align		4
.L_9:
        /*0018*/ 	.byte	0x04, 0x17
        /*001a*/ 	.short	(.L_11 - .L_10)
.L_10:
        /*001c*/ 	.word	0x00000000
        /*0020*/ 	.short	0x0004
        /*0022*/ 	.short	0x001c
        /*0024*/ 	.byte	0x00, 0xf0, 0x11, 0x00


	//----- nvinfo : EIATTR_KPARAM_INFO
	.align		4
.L_11:
        /*0028*/ 	.byte	0x04, 0x17
        /*002a*/ 	.short	(.L_13 - .L_12)
.L_12:
        /*002c*/ 	.word	0x00000000
        /*0030*/ 	.short	0x0003
        /*0032*/ 	.short	0x0018
        /*0034*/ 	.byte	0x00, 0xf0, 0x11, 0x00


	//----- nvinfo : EIATTR_KPARAM_INFO
	.align		4
.L_13:
        /*0038*/ 	.byte	0x04, 0x17
        /*003a*/ 	.short	(.L_15 - .L_14)
.L_14:
        /*003c*/ 	.word	0x00000000
        /*0040*/ 	.short	0x0002
        /*0042*/ 	.short	0x0010
        /*0044*/ 	.byte	0x00, 0xf5, 0x21, 0x00


	//----- nvinfo : EIATTR_KPARAM_INFO
	.align		4
.L_15:
        /*0048*/ 	.byte	0x04, 0x17
        /*004a*/ 	.short	(.L_17 - .L_16)
.L_16:
        /*004c*/ 	.word	0x00000000
        /*0050*/ 	.short	0x0001
        /*0052*/ 	.short	0x0008
        /*0054*/ 	.byte	0x00, 0xf5, 0x21, 0x00


	//----- nvinfo : EIATTR_KPARAM_INFO
	.align		4
.L_17:
        /*0058*/ 	.byte	0x04, 0x17
        /*005a*/ 	.short	(.L_19 - .L_18)
.L_18:
        /*005c*/ 	.word	0x00000000
        /*0060*/ 	.short	0x0000
        /*0062*/ 	.short	0x0000
        /*0064*/ 	.byte	0x00, 0xf5, 0x21, 0x00


	//----- nvinfo : EIATTR_SPARSE_MMA_MASK
	.align		4
.L_19:
        /*0068*/ 	.byte	0x03, 0x50
        /*006a*/ 	.short	0x0000


	//----- nvinfo : EIATTR_MAXREG_COUNT
	.align		4
        /*006c*/ 	.byte	0x03, 0x1b
        /*006e*/ 	.short	0x00ff


	//----- nvinfo : EIATTR_MERCURY_ISA_VERSION
	.align		4
        /*0070*/ 	.byte	0x03, 0x5f
        /*0072*/ 	.short	0x0101


	//----- nvinfo : EIATTR_VRC_CTA_INIT_COUNT
	.align		4
        /*0074*/ 	.byte	0x02, 0x4a
	.zero		1
	.zero		1


	//----- nvinfo : EIATTR_EXIT_INSTR_OFFSETS
	.align		4
        /*0078*/ 	.byte	0x04, 0x1c
        /*007a*/ 	.short	(.L_21 - .L_20)


	//   ....[0]....
.L_20:
        /*007c*/ 	.word	0x000000d0


	//   ....[1]....
        /*0080*/ 	.word	0x00000bb0


	//----- nvinfo : EIATTR_CRS_STACK_SIZE
	.align		4
.L_21:
        /*0084*/ 	.byte	0x04, 0x1e
        /*0086*/ 	.short	(.L_23 - .L_22)
.L_22:
        /*0088*/ 	.word	0x00000000


	//----- nvinfo : EIATTR_CBANK_PARAM_SIZE
	.align		4
.L_23:
        /*008c*/ 	.byte	0x03, 0x19
        /*008e*/ 	.short	0x0024


	//----- nvinfo : EIATTR_PARAM_CBANK
	.align		4
        /*0090*/ 	.byte	0x04, 0x0a
        /*0092*/ 	.short	(.L_25 - .L_24)
	.align		4
.L_24:
        /*0094*/ 	.word	index@(.nv.constant0._Z10convKernelPfS_S_iii)
        /*0098*/ 	.short	0x0380
        /*009a*/ 	.short	0x0024


	//----- nvinfo : EIATTR_SW_WAR
	.align		4
.L_25:
        /*009c*/ 	.byte	0x04, 0x36
        /*009e*/ 	.short	(.L_27 - .L_26)
.L_26:
        /*00a0*/ 	.word	0x00000008
.L_27:


//--------------------- .nv.callgraph             --------------------------
	.section	.nv.callgraph,"",@"SHT_CUDA_CALLGRAPH"
	.align	4
	.sectionentsize	8
	.align		4
        /*0000*/ 	.word	0x00000000
	.align		4
        /*0004*/ 	.word	0xffffffff
	.align		4
        /*0008*/ 	.word	0x00000000
	.align		4
        /*000c*/ 	.word	0xfffffffe
	.align		4
        /*0010*/ 	.word	0x00000000
	.align		4
        /*0014*/ 	.word	0xfffffffd
	.align		4
        /*0018*/ 	.word	0x00000000
	.align		4
        /*001c*/ 	.word	0xfffffffc


//--------------------- .text._Z10convKernelPfS_S_iii --------------------------
	.section	.text._Z10convKernelPfS_S_iii,"ax",@progbits
	.align	128
        .global         _Z10convKernelPfS_S_iii
        .type           _Z10convKernelPfS_S_iii,@function
        .size           _Z10convKernelPfS_S_iii,(.L_x_8 - _Z10convKernelPfS_S_iii)
        .other          _Z10convKernelPfS_S_iii,@"STO_CUDA_ENTRY STV_DEFAULT"
_Z10convKernelPfS_S_iii:
.text._Z10convKernelPfS_S_iii:
[----:B------:R-:W-:Y:S01]  /*0000*/  LDC R1, c[0x0][0x37c] ;  /* 0x0000df00ff017b82 */ /* 0x000fe20000000800 */
[----:B------:R-:W0:Y:S07]  /*0010*/  S2R R0, SR_TID.Y ;  /* 0x0000000000007919 */ /* 0x000e2e0000002200 */
[----:B------:R-:W1:Y:S01]  /*0020*/  LDC R14, c[0x0][0x360] ;  /* 0x0000d800ff0e7b82 */ /* 0x000e620000000800 */
[----:B------:R-:W2:Y:S01]  /*0030*/  LDCU.64 UR6, c[0x0][0x398] ;  /* 0x00007300ff0677ac */ /* 0x000ea20008000a00 */
[----:B------:R-:W1:Y:S06]  /*0040*/  S2R R3, SR_TID.X ;  /* 0x0000000000037919 */ /* 0x000e6c0000002100 */
[----:B------:R-:W0:Y:S08]  /*0050*/  S2UR UR5, SR_CTAID.Y ;  /* 0x00000000000579c3 */ /* 0x000e300000002600 */
[----:B------:R-:W0:Y:S08]  /*0060*/  LDC R13, c[0x0][0x364] ;  /* 0x0000d900ff0d7b82 */ /* 0x000e300000000800 */
[----:B------:R-:W1:Y:S01]  /*0070*/  S2UR UR4, SR_CTAID.X ;  /* 0x00000000000479c3 */ /* 0x000e620000002500 */
[----:B0-----:R-:W-:-:S05]  /*0080*/  IMAD R13, R13, UR5, R0 ;  /* 0x000000050d0d7c24 */ /* 0x001fca000f8e0200 */
[----:B------:R-:W-:Y:S01]  /*0090*/  SHF.L.U32 R13, R13, 0x2, RZ ;  /* 0x000000020d0d7819 */ /* 0x000fe200000006ff */
[----:B-1----:R-:W-:-:S03]  /*00a0*/  IMAD R14, R14, UR4, R3 ;  /* 0x000000040e0e7c24 */ /* 0x002fc6000f8e0203 */
[----:B--2---:R-:W-:-:S04]  /*00b0*/  ISETP.GE.AND P0, PT, R13, UR7, PT ;  /* 0x000000070d007c0c */ /* 0x004fc8000bf06270 */
[----:B------:R-:W-:-:S13]  /*00c0*/  ISETP.GE.OR P0, PT, R14, UR6, P0 ;  /* 0x000000060e007c0c */ /* 0x000fda0008706670 */
[----:B------:R-:W-:Y:S05]  /*00d0*/  @P0 EXIT ;  /* 0x000000000000094d */ /* 0x000fea0003800000 */
[----:B------:R-:W0:Y:S01]  /*00e0*/  LDCU UR4, c[0x0][0x3a0] ;  /* 0x00007400ff0477ac */ /* 0x000e220008000800 */
[----:B------:R-:W-:Y:S01]  /*00f0*/  HFMA2 R0, -RZ, RZ, 0, 0 ;  /* 0x00000000ff007431 */ /* 0x000fe200000001ff */
[----:B------:R-:W-:Y:S02]  /*0100*/  CS2R R10, SRZ ;  /* 0x00000000000a7805 */ /* 0x000fe4000001ff00 */
[----:B------:R-:W-:Y:S01]  /*0110*/  MOV R12, RZ ;  /* 0x000000ff000c7202 */ /* 0x000fe20000000f00 */
[----:B------:R-:W1:Y:S01]  /*0120*/  LDCU.64 UR10, c[0x0][0x358] ;  /* 0x00006b00ff0a77ac */ /* 0x000e620008000a00 */
[----:B0-----:R-:W-:-:S09]  /*0130*/  UISETP.GE.AND UP0, UPT, UR4, URZ, UPT ;  /* 0x000000ff0400728c */ /* 0x001fd2000bf06270 */
[----:B-1----:R-:W-:Y:S05]  /*0140*/  BRA.U !UP0, `(.L_x_0) ;  /* 0x0000000908787547 */ /* 0x002fea000b800000 */
[----:B------:R-:W-:Y:S01]  /*0150*/  UIADD3 UR8, UPT, UPT, -UR4, URZ, URZ ;  /* 0x000000ff04087290 */ /* 0x000fe2000fffe1ff */
[----:B------:R-:W-:Y:S02]  /*0160*/  MOV R12, RZ ;  /* 0x000000ff000c7202 */ /* 0x000fe40000000f00 */
[----:B------:R-:W-:Y:S02]  /*0170*/  CS2R R10, SRZ ;  /* 0x00000000000a7805 */ /* 0x000fe4000001ff00 */
[----:B------:R-:W-:Y:S01]  /*0180*/  MOV R15, RZ ;  /* 0x000000ff000f7202 */ /* 0x000fe20000000f00 */
[----:B------:R-:W-:Y:S01]  /*0190*/  ULEA UR4, UR4, 0x1, 0x1 ;  /* 0x0000000104047891 */ /* 0x000fe2000f8e08ff */
[----:B------:R-:W-:Y:S01]  /*01a0*/  MOV R0, RZ ;  /* 0x000000ff00007202 */ /* 0x000fe20000000f00 */
[----:B------:R-:W-:-:S10]  /*01b0*/  UMOV UR5, UR8 ;  /* 0x0000000800057c82 */ /* 0x000fd40008000000 */
.L_x_6:
[----:B------:R-:W0:Y:S01]  /*01c0*/  LDCU UR6, c[0x0][0x398] ;  /* 0x00007300ff0677ac */ /* 0x000e220008000800 */
[----:B------:R-:W-:Y:S01]  /*01d0*/  IADD3 R16, PT, PT, R14, UR5, RZ ;  /* 0x000000050e107c10 */ /* 0x000fe2000fffe0ff */
[----:B------:R-:W-:Y:S01]  /*01e0*/  BSSY.RECONVERGENT B0, `(.L_x_1) ;  /* 0x0000093000007945 */ /* 0x000fe20003800200 */
[----:B------:R-:W1:Y:S02]  /*01f0*/  LDCU UR9, c[0x0][0x3a0] ;  /* 0x00007400ff0977ac */ /* 0x000e640008000800 */
[C---:B0-----:R-:W-:Y:S01]  /*0200*/  ISETP.GE.AND P0, PT, R16.reuse, UR6, PT ;  /* 0x0000000610007c0c */ /* 0x041fe2000bf06270 */
[----:B------:R-:W-:Y:S01]  /*0210*/  UMOV UR6, UR5 ;  /* 0x0000000500067c82 */ /* 0x000fe20008000000 */
[----:B------:R-:W-:Y:S02]  /*0220*/  UIADD3 UR5, UPT, UPT, UR5, 0x1, URZ ;  /* 0x0000000105057890 */ /* 0x000fe4000fffe0ff */
[----:B------:R-:W-:Y:S01]  /*0230*/  ISETP.LT.OR P0, PT, R16, RZ, P0 ;  /* 0x000000ff1000720c */ /* 0x000fe20000701670 */
[----:B-1----:R-:W-:-:S12]  /*0240*/  UISETP.NE.AND UP0, UPT, UR6, UR9, UPT ;  /* 0x000000090600728c */ /* 0x002fd8000bf05270 */
[----:B------:R-:W-:Y:S05]  /*0250*/  @P0 BRA `(.L_x_2) ;  /* 0x00000008002c0947 */ /* 0x000fea0003800000 */
[----:B------:R-:W-:Y:S01]  /*0260*/  UISETP.GE.U32.AND UP1, UPT, UR9, 0x2, UPT ;  /* 0x000000020900788c */ /* 0x000fe2000bf26070 */
[----:B------:R-:W-:Y:S01]  /*0270*/  MOV R18, R15 ;  /* 0x0000000f00127202 */ /* 0x000fe20000000f00 */
[----:B------:R-:W-:-:S07]  /*0280*/  UMOV UR6, UR8 ;  /* 0x0000000800067c82 */ /* 0x000fce0008000000 */
[----:B------:R-:W-:Y:S05]  /*0290*/  BRA.U !UP1, `(.L_x_3) ;  /* 0x0000000509307547 */ /* 0x000fea000b800000 */
[----:B------:R-:W0:Y:S01]  /*02a0*/  LDCU UR12, c[0x0][0x39c] ;  /* 0x00007380ff0c77ac */ /* 0x000e220008000800 */
[----:B------:R-:W-:Y:S02]  /*02b0*/  IADD3 R19, PT, PT, R13, -UR9, RZ ;  /* 0x800000090d137c10 */ /* 0x000fe4000fffe0ff */
[----:B------:R-:W-:Y:S01]  /*02c0*/  MOV R18, R15 ;  /* 0x0000000f00127202 */ /* 0x000fe20000000f00 */
[----:B------:R-:W-:Y:S01]  /*02d0*/  ULOP3.LUT UR6, UR4, 0xfffffffc, URZ, 0xc0, !UPT ;  /* 0xfffffffc04067892 */ /* 0x000fe2000f8ec0ff */
[----:B------:R-:W1:Y:S01]  /*02e0*/  LDCU UR13, c[0x0][0x39c] ;  /* 0x00007380ff0d77ac */ /* 0x000e620008000800 */
[----:B------:R-:W-:Y:S02]  /*02f0*/  UIADD3 UR7, UPT, UPT, -UR9, 0x1, URZ ;  /* 0x0000000109077890 */ /* 0x000fe4000fffe1ff */
[----:B------:R-:W-:Y:S01]  /*0300*/  UIADD3 UR6, UPT, UPT, -UR6, URZ, URZ ;  /* 0x000000ff06067290 */ /* 0x000fe2000fffe1ff */
[----:B0-----:R-:W-:-:S11]  /*0310*/  IMAD R17, R16, UR12, R19 ;  /* 0x0000000c10117c24 */ /* 0x001fd6000f8e0213 */
.L_x_4:
[C---:B-1----:R-:W-:Y:S01]  /*0320*/  ISETP.GE.AND P0, PT, R19.reuse, UR13, PT ;  /* 0x0000000d13007c0c */ /* 0x042fe2000bf06270 */
[----:B------:R-:W0:Y:S01]  /*0330*/  LDC.64 R2, c[0x0][0x390] ;  /* 0x0000e400ff027b82 */ /* 0x000e220000000a00 */
[C---:B------:R-:W-:Y:S02]  /*0340*/  IADD3 R4, PT, PT, R19.reuse, 0x1, RZ ;  /* 0x0000000113047810 */ /* 0x040fe40007ffe0ff */
[----:B------:R-:W-:Y:S02]  /*0350*/  ISETP.LT.OR P0, PT, R19, RZ, P0 ;  /* 0x000000ff1300720c */ /* 0x000fe40000701670 */
[----:B------:R-:W-:-:S04]  /*0360*/  ISETP.GE.AND P1, PT, R4, UR13, PT ;  /* 0x0000000d04007c0c */ /* 0x000fc8000bf26270 */
[----:B------:R-:W-:-:S07]  /*0370*/  ISETP.LT.OR P1, PT, R4, RZ, P1 ;  /* 0x000000ff0400720c */ /* 0x000fce0000f21670 */
[----:B------:R-:W1:Y:S08]  /*0380*/  @!P0 LDC.64 R8, c[0x0][0x380] ;  /* 0x0000e000ff088b82 */ /* 0x000e700000000a00 */
[----:B------:R-:W2:Y:S01]  /*0390*/  @!P1 LDC.64 R4, c[0x0][0x380] ;  /* 0x0000e000ff049b82 */ /* 0x000ea20000000a00 */
[----:B0-----:R-:W-:Y:S01]  /*03a0*/  IMAD.WIDE R2, R18, 0x4, R2 ;  /* 0x0000000412027825 */ /* 0x001fe200078e0202 */
[----:B------:R-:W-:-:S04]  /*03b0*/  @!P1 IADD3 R7, PT, PT, R17, 0x1, RZ ;  /* 0x0000000111079810 */ /* 0x000fc80007ffe0ff */
[----:B------:R-:W3:Y:S04]  /*03c0*/  @!P0 LDG.E R25, desc[UR10][R2.64] ;  /* 0x0000000a02198981 */ /* 0x000ee8000c1e1900 */
[----:B------:R-:W4:Y:S01]  /*03d0*/  @!P1 LDG.E R29, desc[UR10][R2.64+0x4] ;  /* 0x0000040a021d9981 */ /* 0x000f22000c1e1900 */
[----:B-1----:R-:W-:-:S05]  /*03e0*/  @!P0 IMAD.WIDE.U32 R8, R17, 0x4, R8 ;  /* 0x0000000411088825 */ /* 0x002fca00078e0008 */
[----:B------:R-:W3:Y:S01]  /*03f0*/  @!P0 LDG.E R21, desc[UR10][R8.64+0x4] ;  /* 0x0000040a08158981 */ /* 0x000ee2000c1e1900 */
[----:B--2---:R-:W-:-:S03]  /*0400*/  @!P1 IMAD.WIDE.U32 R4, R7, 0x4, R4 ;  /* 0x0000000407049825 */ /* 0x004fc600078e0004 */
[----:B------:R-:W2:Y:S04]  /*0410*/  @!P0 LDG.E R20, desc[UR10][R8.64] ;  /* 0x0000000a08148981 */ /* 0x000ea8000c1e1900 */
[----:B------:R-:W5:Y:S04]  /*0420*/  @!P0 LDG.E R23, desc[UR10][R8.64+0x8] ;  /* 0x0000080a08178981 */ /* 0x000f68000c1e1900 */
[----:B------:R0:W4:Y:S04]  /*0430*/  @!P0 LDG.E R24, desc[UR10][R8.64+0xc] ;  /* 0x00000c0a08188981 */ /* 0x000128000c1e1900 */
[----:B------:R-:W4:Y:S01]  /*0440*/  @!P1 LDG.E R22, desc[UR10][R4.64] ;  /* 0x0000000a04169981 */ /* 0x000f22000c1e1900 */
[----:B------:R-:W-:-:S02]  /*0450*/  IADD3 R6, PT, PT, R19, 0x2, RZ ;  /* 0x0000000213067810 */ /* 0x000fc40007ffe0ff */
[----:B------:R-:W-:Y:S02]  /*0460*/  IADD3 R7, PT, PT, R19, 0x3, RZ ;  /* 0x0000000313077810 */ /* 0x000fe40007ffe0ff */
[C---:B------:R-:W-:Y:S02]  /*0470*/  ISETP.GE.AND P2, PT, R6.reuse, UR13, PT ;  /* 0x0000000d06007c0c */ /* 0x040fe4000bf46270 */
[C---:B------:R-:W-:Y:S02]  /*0480*/  ISETP.GE.AND P3, PT, R7.reuse, UR13, PT ;  /* 0x0000000d07007c0c */ /* 0x040fe4000bf66270 */
[----:B------:R-:W-:Y:S02]  /*0490*/  ISETP.LT.OR P2, PT, R6, RZ, P2 ;  /* 0x000000ff0600720c */ /* 0x000fe40001741670 */
[----:B------:R-:W-:-:S11]  /*04a0*/  ISETP.LT.OR P3, PT, R7, RZ, P3 ;  /* 0x000000ff0700720c */ /* 0x000fd60001f61670 */
[----:B------:R-:W1:Y:S01]  /*04b0*/  @!P2 LDC.64 R6, c[0x0][0x380] ;  /* 0x0000e000ff06ab82 */ /* 0x000e620000000a00 */
[----:B------:R-:W4:Y:S04]  /*04c0*/  @!P2 LDG.E R27, desc[UR10][R2.64+0x8] ;  /* 0x0000080a021ba981 */ /* 0x000f28000c1e1900 */
[----:B------:R-:W4:Y:S03]  /*04d0*/  @!P3 LDG.E R26, desc[UR10][R2.64+0xc] ;  /* 0x00000c0a021ab981 */ /* 0x000f26000c1e1900 */
[----:B0-----:R-:W0:Y:S01]  /*04e0*/  @!P3 LDC.64 R8, c[0x0][0x380] ;  /* 0x0000e000ff08bb82 */ /* 0x001e220000000a00 */
[----:B------:R-:W4:Y:S01]  /*04f0*/  @!P1 LDG.E R3, desc[UR10][R4.64+0xc] ;  /* 0x00000c0a04039981 */ /* 0x000f22000c1e1900 */
[-C--:B---3--:R-:W-:Y:S01]  /*0500*/  @!P0 FFMA R10, R21, R25.reuse, R10 ;  /* 0x00000019150a8223 */ /* 0x088fe2000000000a */
[----:B------:R-:W-:Y:S01]  /*0510*/  @!P2 IADD3 R21, PT, PT, R17, 0x2, RZ ;  /* 0x000000021115a810 */ /* 0x000fe20007ffe0ff */
[----:B--2---:R-:W-:-:S04]  /*0520*/  @!P0 FFMA R11, R20, R25, R11 ;  /* 0x00000019140b8223 */ /* 0x004fc8000000000b */
[----:B-1----:R-:W-:-:S04]  /*0530*/  @!P2 IMAD.WIDE.U32 R6, R21, 0x4, R6 ;  /* 0x000000041506a825 */ /* 0x002fc800078e0006 */
[-C--:B-----5:R-:W-:Y:S01]  /*0540*/  @!P0 FFMA R0, R23, R25.reuse, R0 ;  /* 0x0000001917008223 */ /* 0x0a0fe20000000000 */
[----:B------:R-:W2:Y:S01]  /*0550*/  @!P1 LDG.E R21, desc[UR10][R4.64+0x4] ;  /* 0x0000040a04159981 */ /* 0x000ea2000c1e1900 */
[----:B----4-:R-:W-:Y:S01]  /*0560*/  @!P0 FFMA R12, R24, R25, R12 ;  /* 0x00000019180c8223 */ /* 0x010fe2000000000c */
[----:B------:R-:W-:Y:S02]  /*0570*/  @!P3 IADD3 R25, PT, PT, R17, 0x3, RZ ;  /* 0x000000031119b810 */ /* 0x000fe40007ffe0ff */
[----:B------:R-:W3:Y:S01]  /*0580*/  @!P1 LDG.E R23, desc[UR10][R4.64+0x8] ;  /* 0x0000080a04179981 */ /* 0x000ee2000c1e1900 */
[----:B------:R-:W-:Y:S02]  /*0590*/  @!P1 FFMA R11, R22, R29, R11 ;  /* 0x0000001d160b9223 */ /* 0x000fe4000000000b */
[----:B0-----:R-:W-:Y:S01]  /*05a0*/  @!P3 IMAD.WIDE.U32 R8, R25, 0x4, R8 ;  /* 0x000000041908b825 */ /* 0x001fe200078e0008 */
[----:B------:R-:W4:Y:S04]  /*05b0*/  @!P2 LDG.E R2, desc[UR10][R6.64] ;  /* 0x0000000a0602a981 */ /* 0x000f28000c1e1900 */
[----:B------:R-:W5:Y:S04]  /*05c0*/  @!P2 LDG.E R25, desc[UR10][R6.64+0x4] ;  /* 0x0000040a0619a981 */ /* 0x000f68000c1e1900 */
[----:B------:R-:W5:Y:S04]  /*05d0*/  @!P2 LDG.E R20, desc[UR10][R6.64+0x8] ;  /* 0x0000080a0614a981 */ /* 0x000f68000c1e1900 */
[----:B------:R-:W5:Y:S04]  /*05e0*/  @!P2 LDG.E R22, desc[UR10][R6.64+0xc] ;  /* 0x00000c0a0616a981 */ /* 0x000f68000c1e1900 */
[----:B------:R-:W5:Y:S04]  /*05f0*/  @!P3 LDG.E R24, desc[UR10][R8.64] ;  /* 0x0000000a0818b981 */ /* 0x000f68000c1e1900 */
[----:B------:R-:W5:Y:S04]  /*0600*/  @!P3 LDG.E R28, desc[UR10][R8.64+0x4] ;  /* 0x0000040a081cb981 */ /* 0x000f68000c1e1900 */
[----:B------:R-:W5:Y:S04]  /*0610*/  @!P3 LDG.E R5, desc[UR10][R8.64+0x8] ;  /* 0x0000080a0805b981 */ /* 0x000f68000c1e1900 */
[----:B------:R-:W5:Y:S01]  /*0620*/  @!P3 LDG.E R4, desc[UR10][R8.64+0xc] ;  /* 0x00000c0a0804b981 */ /* 0x000f62000c1e1900 */
[----:B------:R-:W-:-:S04]  /*0630*/  UIADD3 UR6, UPT, UPT, UR6, 0x4, URZ ;  /* 0x0000000406067890 */ /* 0x000fc8000fffe0ff */
[----:B------:R-:W-:Y:S01]  /*0640*/  UISETP.NE.AND UP1, UPT, UR6, URZ, UPT ;  /* 0x000000ff0600728c */ /* 0x000fe2000bf25270 */
[-C--:B------:R-:W-:Y:S01]  /*0650*/  @!P1 FFMA R12, R3, R29.reuse, R12 ;  /* 0x0000001d030c9223 */ /* 0x080fe2000000000c */
[----:B------:R-:W-:Y:S02]  /*0660*/  IADD3 R19, PT, PT, R19, 0x4, RZ ;  /* 0x0000000413137810 */ /* 0x000fe40007ffe0ff */
[----:B------:R-:W-:Y:S02]  /*0670*/  IADD3 R18, PT, PT, R18, 0x4, RZ ;  /* 0x0000000412127810 */ /* 0x000fe40007ffe0ff */
[----:B------:R-:W-:Y:S01]  /*0680*/  IADD3 R17, PT, PT, R17, 0x4, RZ ;  /* 0x0000000411117810 */ /* 0x000fe20007ffe0ff */
[----:B------:R-:W-:Y:S01]  /*0690*/  UIADD3 UR7, UPT, UPT, UR7, 0x4, URZ ;  /* 0x0000000407077890 */ /* 0x000fe2000fffe0ff */
[-C--:B--2---:R-:W-:Y:S01]  /*06a0*/  @!P1 FFMA R10, R21, R29.reuse, R10 ;  /* 0x0000001d150a9223 */ /* 0x084fe2000000000a */
[----:B---3--:R-:W-:Y:S01]  /*06b0*/  @!P1 FFMA R0, R23, R29, R0 ;  /* 0x0000001d17009223 */ /* 0x008fe20000000000 */
[----:B----4-:R-:W-:-:S02]  /*06c0*/  @!P2 FFMA R11, R2, R27, R11 ;  /* 0x0000001b020ba223 */ /* 0x010fc4000000000b */
[-C--:B-----5:R-:W-:Y:S01]  /*06d0*/  @!P2 FFMA R10, R25, R27.reuse, R10 ;  /* 0x0000001b190aa223 */ /* 0x0a0fe2000000000a */
[-C--:B------:R-:W-:Y:S01]  /*06e0*/  @!P2 FFMA R0, R20, R27.reuse, R0 ;  /* 0x0000001b1400a223 */ /* 0x080fe20000000000 */
[----:B------:R-:W-:Y:S01]  /*06f0*/  @!P2 FFMA R12, R22, R27, R12 ;  /* 0x0000001b160ca223 */ /* 0x000fe2000000000c */
[-C--:B------:R-:W-:Y:S01]  /*0700*/  @!P3 FFMA R11, R24, R26.reuse, R11 ;  /* 0x0000001a180bb223 */ /* 0x080fe2000000000b */
[-C--:B------:R-:W-:Y:S01]  /*0710*/  @!P3 FFMA R10, R28, R26.reuse, R10 ;  /* 0x0000001a1c0ab223 */ /* 0x080fe2000000000a */
[-C--:B------:R-:W-:Y:S01]  /*0720*/  @!P3 FFMA R0, R5, R26.reuse, R0 ;  /* 0x0000001a0500b223 */ /* 0x080fe20000000000 */
[----:B------:R-:W-:Y:S01]  /*0730*/  @!P3 FFMA R12, R4, R26, R12 ;  /* 0x0000001a040cb223 */ /* 0x000fe2000000000c */
[----:B------:R-:W-:Y:S06]  /*0740*/  BRA.U UP1, `(.L_x_4) ;  /* 0xfffffff901f47547 */ /* 0x000fec000b83ffff */
[----:B------:R-:W-:-:S12]  /*0750*/  UIADD3 UR6, UPT, UPT, UR7, -0x1, URZ ;  /* 0xffffffff07067890 */ /* 0x000fd8000fffe0ff */
.L_x_3:
[----:B------:R-:W0:Y:S01]  /*0760*/  LDCU UR7, c[0x0][0x3a0] ;  /* 0x00007400ff0777ac */ /* 0x000e220008000800 */
[----:B------:R-:W1:Y:S01]  /*0770*/  LDC R9, c[0x0][0x39c] ;  /* 0x0000e700ff097b82 */ /* 0x000e620000000800 */
[----:B0-----:R-:W-:-:S04]  /*0780*/  ULOP3.LUT UR7, UR7, 0x1, URZ, 0xc0, !UPT ;  /* 0x0000000107077892 */ /* 0x001fc8000f8ec0ff */
[----:B------:R-:W-:-:S09]  /*0790*/  UISETP.NE.U32.AND UP1, UPT, UR7, 0x1, UPT ;  /* 0x000000010700788c */ /* 0x000fd2000bf25070 */
[----:B------:R-:W-:Y:S05]  /*07a0*/  BRA.U UP1, `(.L_x_5) ;  /* 0x00000001018c7547 */ /* 0x000fea000b800000 */
[----:B------:R-:W0:Y:S01]  /*07b0*/  LDCU UR7, c[0x0][0x39c] ;  /* 0x00007380ff0777ac */ /* 0x000e220008000800 */
[----:B------:R-:W-:Y:S01]  /*07c0*/  IADD3 R17, PT, PT, R13, UR6, RZ ;  /* 0x000000060d117c10 */ /* 0x000fe2000fffe0ff */
[----:B------:R-:W2:Y:S03]  /*07d0*/  LDC.64 R2, c[0x0][0x390] ;  /* 0x0000e400ff027b82 */ /* 0x000ea60000000a00 */
[C---:B------:R-:W-:Y:S02]  /*07e0*/  IADD3 R19, PT, PT, R17.reuse, 0x1, RZ ;  /* 0x0000000111137810 */ /* 0x040fe40007ffe0ff */
[----:B0-----:R-:W-:Y:S02]  /*07f0*/  ISETP.GE.AND P0, PT, R17, UR7, PT ;  /* 0x0000000711007c0c */ /* 0x001fe4000bf06270 */
[----:B------:R-:W-:Y:S02]  /*0800*/  ISETP.GE.AND P1, PT, R19, UR7, PT ;  /* 0x0000000713007c0c */ /* 0x000fe4000bf26270 */
[----:B------:R-:W-:-:S02]  /*0810*/  ISETP.LT.OR P0, PT, R17, RZ, P0 ;  /* 0x000000ff1100720c */ /* 0x000fc40000701670 */
[----:B------:R-:W-:Y:S01]  /*0820*/  ISETP.LT.OR P1, PT, R19, RZ, P1 ;  /* 0x000000ff1300720c */ /* 0x000fe20000f21670 */
[----:B--2---:R-:W-:-:S10]  /*0830*/  IMAD.WIDE R2, R18, 0x4, R2 ;  /* 0x0000000412027825 */ /* 0x004fd400078e0202 */
[----:B------:R-:W0:Y:S01]  /*0840*/  @!P0 LDC.64 R6, c[0x0][0x380] ;  /* 0x0000e000ff068b82 */ /* 0x000e220000000a00 */
[----:B------:R-:W-:Y:S01]  /*0850*/  @!P0 IMAD R17, R16, UR7, R17 ;  /* 0x0000000710118c24 */ /* 0x000fe2000f8e0211 */
[----:B------:R-:W2:Y:S04]  /*0860*/  @!P0 LDG.E R20, desc[UR10][R2.64] ;  /* 0x0000000a02148981 */ /* 0x000ea8000c1e1900 */
[----:B------:R-:W3:Y:S02]  /*0870*/  @!P1 LDG.E R24, desc[UR10][R2.64+0x4] ;  /* 0x0000040a02189981 */ /* 0x000ee4000c1e1900 */
[----:B------:R-:W4:Y:S01]  /*0880*/  @!P1 LDC.64 R4, c[0x0][0x380] ;  /* 0x0000e000ff049b82 */ /* 0x000f220000000a00 */
[----:B0-----:R-:W-:-:S04]  /*0890*/  @!P0 IMAD.WIDE.U32 R6, R17, 0x4, R6 ;  /* 0x0000000411068825 */ /* 0x001fc800078e0006 */
[----:B------:R-:W-:Y:S01]  /*08a0*/  @!P1 IMAD R17, R16, UR7, R19 ;  /* 0x0000000710119c24 */ /* 0x000fe2000f8e0213 */
[----:B------:R-:W2:Y:S03]  /*08b0*/  @!P0 LDG.E R8, desc[UR10][R6.64] ;  /* 0x0000000a06088981 */ /* 0x000ea6000c1e1900 */
[----:B----4-:R-:W-:Y:S01]  /*08c0*/  @!P1 IMAD.WIDE.U32 R4, R17, 0x4, R4 ;  /* 0x0000000411049825 */ /* 0x010fe200078e0004 */
[----:B------:R-:W4:Y:S04]  /*08d0*/  @!P0 LDG.E R19, desc[UR10][R6.64+0x8] ;  /* 0x0000080a06138981 */ /* 0x000f28000c1e1900 */
[----:B------:R-:W5:Y:S04]  /*08e0*/  @!P0 LDG.E R17, desc[UR10][R6.64+0x4] ;  /* 0x0000040a06118981 */ /* 0x000f68000c1e1900 */
[----:B------:R-:W3:Y:S04]  /*08f0*/  @!P0 LDG.E R21, desc[UR10][R6.64+0xc] ;  /* 0x00000c0a06158981 */ /* 0x000ee8000c1e1900 */
[----:B------:R-:W3:Y:S04]  /*0900*/  @!P1 LDG.E R22, desc[UR10][R4.64] ;  /* 0x0000000a04169981 */ /* 0x000ee8000c1e1900 */
[----:B------:R-:W3:Y:S04]  /*0910*/  @!P1 LDG.E R23, desc[UR10][R4.64+0x4] ;  /* 0x0000040a04179981 */ /* 0x000ee8000c1e1900 */
[----:B------:R-:W3:Y:S04]  /*0920*/  @!P1 LDG.E R25, desc[UR10][R4.64+0x8] ;  /* 0x0000080a04199981 */ /* 0x000ee8000c1e1900 */
[----:B------:R-:W3:Y:S01]  /*0930*/  @!P1 LDG.E R27, desc[UR10][R4.64+0xc] ;  /* 0x00000c0a041b9981 */ /* 0x000ee2000c1e1900 */
[----:B------:R-:W-:Y:S01]  /*0940*/  IADD3 R18, PT, PT, R18, 0x2, RZ ;  /* 0x0000000212127810 */ /* 0x000fe20007ffe0ff */
[----:B------:R-:W-:Y:S01]  /*0950*/  UIADD3 UR6, UPT, UPT, UR6, 0x2, URZ ;  /* 0x0000000206067890 */ /* 0x000fe2000fffe0ff */
[-C--:B--2---:R-:W-:Y:S01]  /*0960*/  @!P0 FFMA R11, R8, R20.reuse, R11 ;  /* 0x00000014080b8223 */ /* 0x084fe2000000000b */
[-C--:B----4-:R-:W-:Y:S01]  /*0970*/  @!P0 FFMA R0, R19, R20.reuse, R0 ;  /* 0x0000001413008223 */ /* 0x090fe20000000000 */
[-C--:B-----5:R-:W-:Y:S01]  /*0980*/  @!P0 FFMA R10, R17, R20.reuse, R10 ;  /* 0x00000014110a8223 */ /* 0x0a0fe2000000000a */
[----:B---3--:R-:W-:Y:S01]  /*0990*/  @!P0 FFMA R12, R21, R20, R12 ;  /* 0x00000014150c8223 */ /* 0x008fe2000000000c */
[----:B------:R-:W-:-:S02]  /*09a0*/  @!P1 FFMA R11, R22, R24, R11 ;  /* 0x00000018160b9223 */ /* 0x000fc4000000000b */
[-C--:B------:R-:W-:Y:S01]  /*09b0*/  @!P1 FFMA R10, R23, R24.reuse, R10 ;  /* 0x00000018170a9223 */ /* 0x080fe2000000000a */
[-C--:B------:R-:W-:Y:S01]  /*09c0*/  @!P1 FFMA R0, R25, R24.reuse, R0 ;  /* 0x0000001819009223 */ /* 0x080fe20000000000 */
[----:B------:R-:W-:-:S07]  /*09d0*/  @!P1 FFMA R12, R27, R24, R12 ;  /* 0x000000181b0c9223 */ /* 0x000fce000000000c */
.L_x_5:
[----:B------:R-:W-:Y:S02]  /*09e0*/  IADD3 R6, PT, PT, R13, UR6, RZ ;  /* 0x000000060d067c10 */ /* 0x000fe4000fffe0ff */
[----:B------:R-:W-:Y:S02]  /*09f0*/  IADD3 R15, PT, PT, R15, UR4, RZ ;  /* 0x000000040f0f7c10 */ /* 0x000fe4000fffe0ff */
[----:B-1----:R-:W-:-:S04]  /*0a00*/  ISETP.GE.AND P0, PT, R6, R9, PT ;  /* 0x000000090600720c */ /* 0x002fc80003f06270 */
[----:B------:R-:W-:-:S13]  /*0a10*/  ISETP.LT.OR P0, PT, R6, RZ, P0 ;  /* 0x000000ff0600720c */ /* 0x000fda0000701670 */
[----:B------:R-:W-:Y:S05]  /*0a20*/  @P0 BRA `(.L_x_2) ;  /* 0x0000000000380947 */ /* 0x000fea0003800000 */
[----:B------:R-:W0:Y:S01]  /*0a30*/  LDC.64 R4, c[0x0][0x390] ;  /* 0x0000e400ff047b82 */ /* 0x000e220000000a00 */
[----:B------:R-:W-:-:S07]  /*0a40*/  IMAD R9, R16, R9, R6 ;  /* 0x0000000910097224 */ /* 0x000fce00078e0206 */
[----:B------:R-:W1:Y:S01]  /*0a50*/  LDC.64 R2, c[0x0][0x380] ;  /* 0x0000e000ff027b82 */ /* 0x000e620000000a00 */
[----:B0-----:R-:W-:-:S06]  /*0a60*/  IMAD.WIDE R4, R18, 0x4, R4 ;  /* 0x0000000412047825 */ /* 0x001fcc00078e0204 */
[----:B------:R-:W2:Y:S01]  /*0a70*/  LDG.E R4, desc[UR10][R4.64] ;  /* 0x0000000a04047981 */ /* 0x000ea2000c1e1900 */
[----:B-1----:R-:W-:-:S05]  /*0a80*/  IMAD.WIDE.U32 R2, R9, 0x4, R2 ;  /* 0x0000000409027825 */ /* 0x002fca00078e0002 */
[----:B------:R-:W2:Y:S04]  /*0a90*/  LDG.E R6, desc[UR10][R2.64] ;  /* 0x0000000a02067981 */ /* 0x000ea8000c1e1900 */
[----:B------:R-:W3:Y:S04]  /*0aa0*/  LDG.E R7, desc[UR10][R2.64+0x4] ;  /* 0x0000040a02077981 */ /* 0x000ee8000c1e1900 */
[----:B------:R-:W4:Y:S04]  /*0ab0*/  LDG.E R9, desc[UR10][R2.64+0x8] ;  /* 0x0000080a02097981 */ /* 0x000f28000c1e1900 */
[----:B------:R-:W5:Y:S01]  /*0ac0*/  LDG.E R17, desc[UR10][R2.64+0xc] ;  /* 0x00000c0a02117981 */ /* 0x000f62000c1e1900 */
[-C--:B--2---:R-:W-:Y:S01]  /*0ad0*/  FFMA R11, R6, R4.reuse, R11 ;  /* 0x00000004060b7223 */ /* 0x084fe2000000000b */
[-C--:B---3--:R-:W-:Y:S01]  /*0ae0*/  FFMA R10, R7, R4.reuse, R10 ;  /* 0x00000004070a7223 */ /* 0x088fe2000000000a */
[-C--:B----4-:R-:W-:Y:S01]  /*0af0*/  FFMA R0, R9, R4.reuse, R0 ;  /* 0x0000000409007223 */ /* 0x090fe20000000000 */
[----:B-----5:R-:W-:-:S07]  /*0b00*/  FFMA R12, R17, R4, R12 ;  /* 0x00000004110c7223 */ /* 0x020fce000000000c */
.L_x_2:
[----:B------:R-:W-:Y:S05]  /*0b10*/  BSYNC.RECONVERGENT B0 ;  /* 0x0000000000007941 */ /* 0x000fea0003800200 */
.L_x_1:
[----:B------:R-:W-:Y:S05]  /*0b20*/  BRA.U UP0, `(.L_x_6) ;  /* 0xfffffff500a47547 */ /* 0x000fea000b83ffff */
.L_x_0:
[----:B------:R-:W0:Y:S01]  /*0b30*/  LDC.64 R2, c[0x0][0x388] ;  /* 0x0000e200ff027b82 */ /* 0x000e220000000a00 */
[----:B------:R-:W1:Y:S02]  /*0b40*/  LDCU UR6, c[0x0][0x39c] ;  /* 0x00007380ff0677ac */ /* 0x000e640008000800 */
[----:B-1----:R-:W-:-:S04]  /*0b50*/  IMAD R13, R14, UR6, R13 ;  /* 0x000000060e0d7c24 */ /* 0x002fc8000f8e020d */
[----:B0-----:R-:W-:-:S05]  /*0b60*/  IMAD.WIDE R2, R13, 0x4, R2 ;  /* 0x000000040d027825 */ /* 0x001fca00078e0202 */
[----:B------:R-:W-:Y:S04]  /*0b70*/  STG.E desc[UR10][R2.64], R11 ;  /* 0x0000000b02007986 */ /* 0x000fe8000c10190a */
[----:B------:R-:W-:Y:S04]  /*0b80*/  STG.E desc[UR10][R2.64+0x4], R10 ;  /* 0x0000040a02007986 */ /* 0x000fe8000c10190a */
[----:B------:R-:W-:Y:S04]  /*0b90*/  STG.E desc[UR10][R2.64+0x8], R0 ;  /* 0x0000080002007986 */ /* 0x000fe8000c10190a */
[----:B------:R-:W-:Y:S01]  /*0ba0*/  STG.E desc[UR10][R2.64+0xc], R12 ;  /* 0x00000c0c02007986 */ /* 0x000fe2000c10190a */
[----:B------:R-:W-:Y:S05]  /*0bb0*/  EXIT ;  /* 0x000000000000794d */ /* 0x000fea0003800000 */
.L_x_7:
[----:B------:R-:W-:-:S00]  /*0bc0*/  BRA `(.L_x_7) ;  /* 0xfffffffc00fc7947 */ /* 0x000fc0000383ffff */
[----:B------:R-:W-:-:S00]  /*0bd0*/  NOP ;  /* 0x0000000000007918 */ /* 0x000fc00000000000 */
        /* <DEDUP_REMOVED lines=10> */
.L_x_8:


//--------------------- .nv.shared.reserved.0     --------------------------
	.section	.nv.shared.reserved.0,"aw",@nobits
	.weak		__nv_reservedSMEM_offset_0_alias
	.size		__nv_reservedSMEM_offset_0_alias, 0, 64
	.other		__nv_reservedSMEM_offset_0_alias,@"STO_CUDA_RESERVED_SHARED STV_DEFAULT"
__nv_reservedSMEM_offset_0_alias:
	.zero		0
	.zero		64


//--------------------- .nv.constant0._Z10convKernelPfS_S_iii --------------------------
	.section	.nv.constant0._Z10convKernelPfS_S_iii,"a",@progbits
	.sectionflags	@""
	.align	4
.nv.constant0._Z10convKernelPfS_S_iii:
	.zero		932


//--------------------- SYMBOLS --------------------------

	.type		.nv.reservedSmem.offset0,@object
	.size		.nv.reservedSmem.offset0,0x4
